	.headerflags	@"EF_CUDA_TEXMODE_UNIFIED EF_CUDA_64BIT_ADDRESS EF_CUDA_ACCELERATORS EF_CUDA_SM90 EF_CUDA_VIRTUAL_SM(EF_CUDA_SM90)"
	.elftype	@"ET_EXEC"


//--------------------- .nv.info                  --------------------------
	.section	.nv.info,"",@"SHT_CUDA_INFO"
	.align	4


	//----- nvinfo : EIATTR_REGCOUNT
	.align		4
        /*0000*/ 	.byte	0x04, 0x2f
        /*0002*/ 	.short	(.L_3 - .L_2)
	.align		4
.L_2:
        /*0004*/ 	.word	index@(triton_poi_fused__native_batch_norm_legit_no_training_mul_relu_sigmoid_1)
        /*0008*/ 	.word	0x00000016


	//----- nvinfo : EIATTR_MIN_STACK_SIZE
	.align		4
.L_3:
        /*000c*/ 	.byte	0x04, 0x12
        /*000e*/ 	.short	(.L_5 - .L_4)
	.align		4
.L_4:
        /*0010*/ 	.word	index@(triton_poi_fused__native_batch_norm_legit_no_training_mul_relu_sigmoid_1)
        /*0014*/ 	.word	0x00000000


	//----- nvinfo : EIATTR_FRAME_SIZE
	.align		4
.L_5:
        /*0018*/ 	.byte	0x04, 0x11
        /*001a*/ 	.short	(.L_7 - .L_6)
	.align		4
.L_6:
        /*001c*/ 	.word	index@(triton_poi_fused__native_batch_norm_legit_no_training_mul_relu_sigmoid_1)
        /*0020*/ 	.word	0x00000000


	//----- nvinfo : EIATTR_MIN_STACK_SIZE
	.align		4
.L_7:
        /*0024*/ 	.byte	0x04, 0x12
        /*0026*/ 	.short	(.L_9 - .L_8)
	.align		4
.L_8:
        /*0028*/ 	.word	index@(triton_poi_fused__native_batch_norm_legit_no_training_mul_relu_sigmoid_1)
        /*002c*/ 	.word	0x00000000
.L_9:


//--------------------- .nv.info.triton_poi_fused__native_batch_norm_legit_no_training_mul_relu_sigmoid_1 --------------------------
	.section	.nv.info.triton_poi_fused__native_batch_norm_legit_no_training_mul_relu_sigmoid_1,"",@"SHT_CUDA_INFO"
	.sectionflags	@""
	.align	4


	//----- nvinfo : EIATTR_CUDA_API_VERSION
	.align		4
        /*0000*/ 	.byte	0x04, 0x37
        /*0002*/ 	.short	(.L_11 - .L_10)
.L_10:
        /*0004*/ 	.word	0x0000007c


	//----- nvinfo : EIATTR_KPARAM_INFO
	.align		4
.L_11:
        /*0008*/ 	.byte	0x04, 0x17
        /*000a*/ 	.short	(.L_13 - .L_12)
.L_12:
        /*000c*/ 	.word	0x00000000
        /*0010*/ 	.short	0x0007
        /*0012*/ 	.short	0x0038
        /*0014*/ 	.byte	0x00, 0xf0, 0x11, 0x00


	//----- nvinfo : EIATTR_KPARAM_INFO
	.align		4
.L_13:
        /*0018*/ 	.byte	0x04, 0x17
        /*001a*/ 	.short	(.L_15 - .L_14)
.L_14:
        /*001c*/ 	.word	0x00000000
        /*0020*/ 	.short	0x0006
        /*0022*/ 	.short	0x0030
        /*0024*/ 	.byte	0x00, 0xf4, 0x21, 0x00


	//----- nvinfo : EIATTR_KPARAM_INFO
	.align		4
.L_15:
        /*0028*/ 	.byte	0x04, 0x17
        /*002a*/ 	.short	(.L_17 - .L_16)
.L_16:
        /*002c*/ 	.word	0x00000000
        /*0030*/ 	.short	0x0005
        /*0032*/ 	.short	0x0028
        /*0034*/ 	.byte	0x00, 0xf4, 0x21, 0x00


	//----- nvinfo : EIATTR_KPARAM_INFO
	.align		4
.L_17:
        /*0038*/ 	.byte	0x04, 0x17
        /*003a*/ 	.short	(.L_19 - .L_18)
.L_18:
        /*003c*/ 	.word	0x00000000
        /*0040*/ 	.short	0x0004
        /*0042*/ 	.short	0x0020
        /*0044*/ 	.byte	0x00, 0xf4, 0x21, 0x00


	//----- nvinfo : EIATTR_KPARAM_INFO
	.align		4
.L_19:
        /*0048*/ 	.byte	0x04, 0x17
        /*004a*/ 	.short	(.L_21 - .L_20)
.L_20:
        /*004c*/ 	.word	0x00000000
        /*0050*/ 	.short	0x0003
        /*0052*/ 	.short	0x0018
        /*0054*/ 	.byte	0x00, 0xf4, 0x21, 0x00


	//----- nvinfo : EIATTR_KPARAM_INFO
	.align		4
.L_21:
        /*0058*/ 	.byte	0x04, 0x17
        /*005a*/ 	.short	(.L_23 - .L_22)
.L_22:
        /*005c*/ 	.word	0x00000000
        /*0060*/ 	.short	0x0002
        /*0062*/ 	.short	0x0010
        /*0064*/ 	.byte	0x00, 0xf4, 0x21, 0x00


	//----- nvinfo : EIATTR_KPARAM_INFO
	.align		4
.L_23:
        /*0068*/ 	.byte	0x04, 0x17
        /*006a*/ 	.short	(.L_25 - .L_24)
.L_24:
        /*006c*/ 	.word	0x00000000
        /*0070*/ 	.short	0x0001
        /*0072*/ 	.short	0x0008
        /*0074*/ 	.byte	0x00, 0xf4, 0x21, 0x00


	//----- nvinfo : EIATTR_KPARAM_INFO
	.align		4
.L_25:
        /*0078*/ 	.byte	0x04, 0x17
        /*007a*/ 	.short	(.L_27 - .L_26)
.L_26:
        /*007c*/ 	.word	0x00000000
        /*0080*/ 	.short	0x0000
        /*0082*/ 	.short	0x0000
        /*0084*/ 	.byte	0x00, 0xf4, 0x21, 0x00


	//----- nvinfo : EIATTR_SPARSE_MMA_MASK
	.align		4
.L_27:
        /*0088*/ 	.byte	0x03, 0x50
        /*008a*/ 	.short	0x0000


	//----- nvinfo : EIATTR_MAXREG_COUNT
	.align		4
        /*008c*/ 	.byte	0x03, 0x1b
        /*008e*/ 	.short	0x00ff


	//----- nvinfo : EIATTR_EXIT_INSTR_OFFSETS
	.align		4
        /*0090*/ 	.byte	0x04, 0x1c
        /*0092*/ 	.short	(.L_29 - .L_28)


	//   ....[0]....
.L_28:
        /*0094*/ 	.word	0x00000430


	//   ....[1]....
        /*0098*/ 	.word	0x00000450


	//----- nvinfo : EIATTR_REQNTID
	.align		4
.L_29:
        /*009c*/ 	.byte	0x04, 0x10
        /*009e*/ 	.short	(.L_31 - .L_30)
.L_30:
        /*00a0*/ 	.word	0x00000080
        /*00a4*/ 	.word	0x00000001
        /*00a8*/ 	.word	0x00000001


	//----- nvinfo : EIATTR_CBANK_PARAM_SIZE
	.align		4
.L_31:
        /*00ac*/ 	.byte	0x03, 0x19
        /*00ae*/ 	.short	0x003c


	//----- nvinfo : EIATTR_PARAM_CBANK
	.align		4
        /*00b0*/ 	.byte	0x04, 0x0a
        /*00b2*/ 	.short	(.L_33 - .L_32)
	.align		4
.L_32:
        /*00b4*/ 	.word	index@(.nv.constant0.triton_poi_fused__native_batch_norm_legit_no_training_mul_relu_sigmoid_1)
        /*00b8*/ 	.short	0x0210
        /*00ba*/ 	.short	0x003c


	//----- nvinfo : EIATTR_SW_WAR
	.align		4
.L_33:
        /*00bc*/ 	.byte	0x04, 0x36
        /*00be*/ 	.short	(.L_35 - .L_34)
.L_34:
        /*00c0*/ 	.word	0x00000008
.L_35:


//--------------------- .nv.callgraph             --------------------------
	.section	.nv.callgraph,"",@"SHT_CUDA_CALLGRAPH"
	.align	4
	.sectionentsize	8
	.align		4
        /*0000*/ 	.word	0x00000000
	.align		4
        /*0004*/ 	.word	0xffffffff
	.align		4
        /*0008*/ 	.word	0x00000000
	.align		4
        /*000c*/ 	.word	0xfffffffe
	.align		4
        /*0010*/ 	.word	0x00000000
	.align		4
        /*0014*/ 	.word	0xfffffffd
	.align		4
        /*0018*/ 	.word	0x00000000
	.align		4
        /*001c*/ 	.word	0xfffffffc


//--------------------- .nv.constant4             --------------------------
	.section	.nv.constant4,"a",@progbits
	.align	8
	.align		8
.nv.constant4:
        /*0000*/ 	.dword	_$_str
	.align		8
        /*0008*/ 	.dword	_$_str_$_2


//--------------------- .text.triton_poi_fused__native_batch_norm_legit_no_training_mul_relu_sigmoid_1 --------------------------
	.section	.text.triton_poi_fused__native_batch_norm_legit_no_training_mul_relu_sigmoid_1,"ax",@progbits
	.align	128
        .global         triton_poi_fused__native_batch_norm_legit_no_training_mul_relu_sigmoid_1
        .type           triton_poi_fused__native_batch_norm_legit_no_training_mul_relu_sigmoid_1,@function
        .size           triton_poi_fused__native_batch_norm_legit_no_training_mul_relu_sigmoid_1,(.L_x_1 - triton_poi_fused__native_batch_norm_legit_no_training_mul_relu_sigmoid_1)
        .other          triton_poi_fused__native_batch_norm_legit_no_training_mul_relu_sigmoid_1,@"STO_CUDA_ENTRY STV_DEFAULT"
triton_poi_fused__native_batch_norm_legit_no_training_mul_relu_sigmoid_1:
.text.triton_poi_fused__native_batch_norm_legit_no_training_mul_relu_sigmoid_1:
[----:B------:R-:W0:Y:S01]  /*0000*/  LDC R1, c[0x0][0x28] ;  /* 0x00000a00ff017b82 */ /* 0x000e220000000800 */
[----:B------:R-:W1:Y:S07]  /*0010*/  S2R R0, SR_TID.X ;  /* 0x0000000000007919 */ /* 0x000e6e0000002100 */
[----:B------:R-:W2:Y:S01]  /*0020*/  LDC.64 R6, c[0x0][0x238] ;  /* 0x00008e00ff067b82 */ /* 0x000ea20000000a00 */
[----:B------:R-:W-:Y:S01]  /*0030*/  ULDC.64 UR4, c[0x0][0x208] ;  /* 0x0000820000047ab9 */ /* 0x000fe20000000a00 */
[----:B------:R-:W3:Y:S06]  /*0040*/  S2R R3, SR_CTAID.X ;  /* 0x0000000000037919 */ /* 0x000eec0000002500 */
[----:B------:R-:W4:Y:S08]  /*0050*/  LDC.64 R10, c[0x0][0x220] ;  /* 0x00008800ff0a7b82 */ /* 0x000f300000000a00 */
[----:B------:R-:W5:Y:S08]  /*0060*/  LDC.64 R8, c[0x0][0x210] ;  /* 0x00008400ff087b82 */ /* 0x000f700000000a00 */
[----:B------:R-:W5:Y:S01]  /*0070*/  LDC.64 R12, c[0x0][0x218] ;  /* 0x00008600ff0c7b82 */ /* 0x000f620000000a00 */
[----:B-1----:R-:W-:-:S07]  /*0080*/  LOP3.LUT R0, R0, 0x7f, RZ, 0xc0, !PT ;  /* 0x0000007f00007812 */ /* 0x002fce00078ec0ff */
[----:B------:R-:W1:Y:S01]  /*0090*/  LDC.64 R14, c[0x0][0x228] ;  /* 0x00008a00ff0e7b82 */ /* 0x000e620000000a00 */
[----:B---3--:R-:W-:Y:S02]  /*00a0*/  SHF.R.S32.HI R2, RZ, 0x18, R3 ;  /* 0x00000018ff027819 */ /* 0x008fe40000011403 */
[----:B------:R-:W-:Y:S02]  /*00b0*/  LEA R0, R3, R0, 0x7 ;  /* 0x0000000003007211 */ /* 0x000fe400078e38ff */
[----:B------:R-:W-:Y:S01]  /*00c0*/  SGXT R3, R2, 0x1 ;  /* 0x000000010203781a */ /* 0x000fe20000000200 */
[----:B------:R-:W-:Y:S01]  /*00d0*/  HFMA2.MMA R2, -RZ, RZ, 0, 0 ;  /* 0x00000000ff027435 */ /* 0x000fe200000001ff */
[----:B------:R-:W-:Y:S01]  /*00e0*/  ISETP.GE.AND P0, PT, R0, 0x100, PT ;  /* 0x000001000000780c */ /* 0x000fe20003f06270 */
[----:B------:R-:W3:Y:S01]  /*00f0*/  LDC.64 R16, c[0x0][0x230] ;  /* 0x00008c00ff107b82 */ /* 0x000ee20000000a00 */
[----:B------:R-:W-:-:S04]  /*0100*/  LEA.HI R3, R3, R0, RZ, 0x4 ;  /* 0x0000000003037211 */ /* 0x000fc800078f20ff */
[----:B------:R-:W-:-:S04]  /*0110*/  SHF.R.S32.HI R3, RZ, 0x4, R3 ;  /* 0x00000004ff037819 */ /* 0x000fc80000011403 */
[C---:B------:R-:W-:Y:S01]  /*0120*/  LEA.HI R4, R3.reuse, R3, RZ, 0x2 ;  /* 0x0000000303047211 */ /* 0x040fe200078f10ff */
[----:B--2---:R-:W-:-:S03]  /*0130*/  IMAD.WIDE R6, R3, 0x4, R6 ;  /* 0x0000000403067825 */ /* 0x004fc600078e0206 */
[----:B------:R-:W-:Y:S02]  /*0140*/  LOP3.LUT R4, R4, 0xfffffffc, RZ, 0xc0, !PT ;  /* 0xfffffffc04047812 */ /* 0x000fe400078ec0ff */
[----:B------:R5:W2:Y:S02]  /*0150*/  @!P0 LDG.E.EL R2, desc[UR4][R6.64] ;  /* 0x0000000406028981 */ /* 0x000aa4000c2e1900 */
[----:B------:R-:W-:Y:S02]  /*0160*/  IADD3 R19, R3, -R4, RZ ;  /* 0x8000000403137210 */ /* 0x000fe40007ffe0ff */
[----:B------:R-:W-:-:S03]  /*0170*/  CS2R R4, SRZ ;  /* 0x0000000000047805 */ /* 0x000fc6000001ff00 */
[----:B----4-:R-:W-:-:S05]  /*0180*/  IMAD.WIDE R10, R19, 0x4, R10 ;  /* 0x00000004130a7825 */ /* 0x010fca00078e020a */
[----:B------:R1:W4:Y:S01]  /*0190*/  @!P0 LDG.E.EL R5, desc[UR4][R10.64] ;  /* 0x000000040a058981 */ /* 0x000322000c2e1900 */
[----:B------:R-:W-:Y:S01]  /*01a0*/  MOV R3, RZ ;  /* 0x000000ff00037202 */ /* 0x000fe20000000f00 */
[----:B-----5:R-:W-:-:S04]  /*01b0*/  IMAD.WIDE R6, R0, 0x4, R8 ;  /* 0x0000000400067825 */ /* 0x020fc800078e0208 */
[C---:B0-----:R-:W-:Y:S01]  /*01c0*/  IMAD.WIDE R8, R19.reuse, 0x4, R12 ;  /* 0x0000000413087825 */ /* 0x041fe200078e020c */
[----:B------:R-:W5:Y:S04]  /*01d0*/  @!P0 LDG.E R3, desc[UR4][R6.64] ;  /* 0x0000000406038981 */ /* 0x000f68000c1e1900 */
[----:B------:R0:W5:Y:S01]  /*01e0*/  @!P0 LDG.E.EL R4, desc[UR4][R8.64] ;  /* 0x0000000408048981 */ /* 0x000162000c2e1900 */
[----:B-1----:R-:W-:Y:S01]  /*01f0*/  IMAD.WIDE R10, R19, 0x4, R14 ;  /* 0x00000004130a7825 */ /* 0x002fe200078e020e */
[----:B------:R-:W-:-:S03]  /*0200*/  CS2R R14, SRZ ;  /* 0x00000000000e7805 */ /* 0x000fc6000001ff00 */
[----:B---3--:R-:W-:-:S03]  /*0210*/  IMAD.WIDE R12, R19, 0x4, R16 ;  /* 0x00000004130c7825 */ /* 0x008fc600078e0210 */
[----:B------:R-:W3:Y:S04]  /*0220*/  @!P0 LDG.E.EL R14, desc[UR4][R10.64] ;  /* 0x000000040a0e8981 */ /* 0x000ee8000c2e1900 */
[----:B------:R-:W3:Y:S01]  /*0230*/  @!P0 LDG.E.EL R15, desc[UR4][R12.64] ;  /* 0x000000040c0f8981 */ /* 0x000ee2000c2e1900 */
[----:B0-----:R-:W-:Y:S01]  /*0240*/  HFMA2.MMA R9, -RZ, RZ, 1.625, 0 ;  /* 0x3e800000ff097435 */ /* 0x001fe200000001ff */
[----:B--2---:R-:W-:-:S04]  /*0250*/  FADD R2, RZ, -R2 ;  /* 0x80000002ff027221 */ /* 0x004fc80000000000 */
[----:B------:R-:W-:-:S05]  /*0260*/  FMUL R16, R2, 1.4426950216293334961 ;  /* 0x3fb8aa3b02107820 */ /* 0x000fca0000400000 */
[----:B------:R-:W-:Y:S01]  /*0270*/  FSETP.GEU.AND P3, PT, R16, -126, PT ;  /* 0xc2fc00001000780b */ /* 0x000fe20003f6e000 */
[----:B----4-:R-:W-:-:S04]  /*0280*/  FADD R5, R5, 9.9999997473787516356e-06 ;  /* 0x3727c5ac05057421 */ /* 0x010fc80000000000 */
[----:B------:R-:W0:Y:S08]  /*0290*/  MUFU.SQRT R2, R5 ;  /* 0x0000000500027308 */ /* 0x000e300000002000 */
[----:B------:R-:W-:Y:S01]  /*02a0*/  @!P3 FMUL R16, R16, 0.5 ;  /* 0x3f0000001010b820 */ /* 0x000fe20000400000 */
[----:B-----5:R-:W-:-:S03]  /*02b0*/  FADD R3, -R4, R3 ;  /* 0x0000000304037221 */ /* 0x020fc60000000100 */
[----:B------:R-:W1:Y:S01]  /*02c0*/  MUFU.EX2 R6, R16 ;  /* 0x0000001000067308 */ /* 0x000e620000000800 */
[C---:B0-----:R-:W-:Y:S02]  /*02d0*/  FSETP.GT.AND P1, PT, R2.reuse, 8.50705917302346158658e+37, PT ;  /* 0x7e8000000200780b */ /* 0x041fe40003f24000 */
[----:B------:R-:W-:Y:S02]  /*02e0*/  FSETP.GEU.AND P2, PT, R2, 1.175494350822287508e-38, PT ;  /* 0x008000000200780b */ /* 0x000fe40003f4e000 */
[----:B------:R-:W-:Y:S01]  /*02f0*/  FSEL R5, R9, 1, P1 ;  /* 0x3f80000009057808 */ /* 0x000fe20000800000 */
[----:B-1----:R-:W-:-:S08]  /*0300*/  @!P3 FMUL R6, R6, R6 ;  /* 0x000000060606b220 */ /* 0x002fd00000400000 */
[----:B------:R-:W-:Y:S01]  /*0310*/  @P1 FMUL R2, R2, 0.25 ;  /* 0x3e80000002021820 */ /* 0x000fe20000400000 */
[----:B------:R-:W-:Y:S01]  /*0320*/  FADD R8, R6, 1 ;  /* 0x3f80000006087421 */ /* 0x000fe20000000000 */
[----:B------:R-:W-:Y:S01]  /*0330*/  @!P2 FMUL R5, R5, 16777216 ;  /* 0x4b8000000505a820 */ /* 0x000fe20000400000 */
[----:B------:R-:W0:Y:S01]  /*0340*/  LDC.64 R6, c[0x0][0x240] ;  /* 0x00009000ff067b82 */ /* 0x000e220000000a00 */
[----:B------:R-:W-:Y:S02]  /*0350*/  @!P2 FMUL R2, R2, 16777216 ;  /* 0x4b8000000202a820 */ /* 0x000fe40000400000 */
[----:B------:R-:W-:-:S04]  /*0360*/  FSETP.GT.AND P3, PT, R8, 8.50705917302346158658e+37, PT ;  /* 0x7e8000000800780b */ /* 0x000fc80003f64000 */
[----:B------:R-:W1:Y:S09]  /*0370*/  MUFU.RCP R2, R2 ;  /* 0x0000000200027308 */ /* 0x000e720000001000 */
[----:B------:R-:W-:Y:S01]  /*0380*/  @P3 FMUL R8, R8, 0.25 ;  /* 0x3e80000008083820 */ /* 0x000fe20000400000 */
[----:B-1----:R-:W-:-:S05]  /*0390*/  FMUL R4, R2, R5 ;  /* 0x0000000502047220 */ /* 0x002fca0000400000 */
[----:B------:R-:W1:Y:S01]  /*03a0*/  MUFU.RCP R8, R8 ;  /* 0x0000000800087308 */ /* 0x000e620000001000 */
[----:B0-----:R-:W-:-:S04]  /*03b0*/  IMAD.WIDE R6, R0, 0x4, R6 ;  /* 0x0000000400067825 */ /* 0x001fc800078e0206 */
[----:B------:R-:W-:Y:S01]  /*03c0*/  FMUL R4, R3, R4 ;  /* 0x0000000403047220 */ /* 0x000fe20000400000 */
[----:B------:R-:W-:-:S03]  /*03d0*/  FSEL R3, R9, 1, P3 ;  /* 0x3f80000009037808 */ /* 0x000fc60001800000 */
[----:B---3--:R-:W-:-:S05]  /*03e0*/  FFMA R4, R4, R14, R15 ;  /* 0x0000000e04047223 */ /* 0x008fca000000000f */
[----:B------:R-:W-:Y:S01]  /*03f0*/  FSETP.GEU.AND P1, PT, R4, RZ, PT ;  /* 0x000000ff0400720b */ /* 0x000fe20003f2e000 */
[----:B-1----:R-:W-:-:S03]  /*0400*/  FMUL R3, R8, R3 ;  /* 0x0000000308037220 */ /* 0x002fc60000400000 */
[----:B------:R-:W-:-:S05]  /*0410*/  FSEL R4, R4, RZ, P1 ;  /* 0x000000ff04047208 */ /* 0x000fca0000800000 */
[----:B------:R-:W-:Y:S01]  /*0420*/  FMUL R3, R4, R3 ;  /* 0x0000000304037220 */ /* 0x000fe20000400000 */
[----:B------:R-:W-:Y:S06]  /*0430*/  @P0 EXIT ;  /* 0x000000000000094d */ /* 0x000fec0003800000 */
[----:B------:R-:W-:Y:S01]  /*0440*/  STG.E desc[UR4][R6.64], R3 ;  /* 0x0000000306007986 */ /* 0x000fe2000c101904 */
[----:B------:R-:W-:Y:S05]  /*0450*/  EXIT ;  /* 0x000000000000794d */ /* 0x000fea0003800000 */
.L_x_0:
[----:B------:R-:W-:-:S00]  /*0460*/  BRA `(.L_x_0) ;  /* 0xfffffffc00fc7947 */ /* 0x000fc0000383ffff */
[----:B------:R-:W-:-:S00]  /*0470*/  NOP ;  /* 0x0000000000007918 */ /* 0x000fc00000000000 */
        /* <DEDUP_REMOVED lines=8> */
.L_x_1:


//--------------------- .nv.global.init           --------------------------
	.section	.nv.global.init,"aw",@progbits
.nv.global.init:
	.type		_$_str,@object
	.size		_$_str,(_$_str_$_2 - _$_str)
_$_str:
        /*0000*/ 	.byte	0x5f, 0x5f, 0x43, 0x55, 0x44, 0x41, 0x5f, 0x46, 0x54, 0x5a, 0x00
	.type		_$_str_$_2,@object
	.size		_$_str_$_2,(.L_1 - _$_str_$_2)
_$_str_$_2:
        /*000b*/ 	.byte	0x5f, 0x5f, 0x43, 0x55, 0x44, 0x41, 0x5f, 0x50, 0x52, 0x45, 0x43, 0x5f, 0x53, 0x51, 0x52, 0x54
        /*001b*/ 	.byte	0x00
.L_1:


//--------------------- .nv.constant0.triton_poi_fused__native_batch_norm_legit_no_training_mul_relu_sigmoid_1 --------------------------
	.section	.nv.constant0.triton_poi_fused__native_batch_norm_legit_no_training_mul_relu_sigmoid_1,"a",@progbits
	.sectionflags	@""
	.align	4
.nv.constant0.triton_poi_fused__native_batch_norm_legit_no_training_mul_relu_sigmoid_1:
	.zero		588
